//
// Generated by NVIDIA NVVM Compiler
//
// Compiler Build ID: CL-36424714
// Cuda compilation tools, release 13.0, V13.0.88
// Based on NVVM 20.0.0
//

.version 9.0
.target sm_100
.address_size 64

	// .globl	_Z6grid3DPfS_S_PiS0_S0_Pb

.visible .entry _Z6grid3DPfS_S_PiS0_S0_Pb(
	.param .u64 .ptr .align 1 _Z6grid3DPfS_S_PiS0_S0_Pb_param_0,
	.param .u64 .ptr .align 1 _Z6grid3DPfS_S_PiS0_S0_Pb_param_1,
	.param .u64 .ptr .align 1 _Z6grid3DPfS_S_PiS0_S0_Pb_param_2,
	.param .u64 .ptr .align 1 _Z6grid3DPfS_S_PiS0_S0_Pb_param_3,
	.param .u64 .ptr .align 1 _Z6grid3DPfS_S_PiS0_S0_Pb_param_4,
	.param .u64 .ptr .align 1 _Z6grid3DPfS_S_PiS0_S0_Pb_param_5,
	.param .u64 .ptr .align 1 _Z6grid3DPfS_S_PiS0_S0_Pb_param_6
)
{
	.reg .pred 	%p<13>;
	.reg .b16 	%rs<2>;
	.reg .b32 	%r<52>;
	.reg .b32 	%f<46>;
	.reg .b64 	%rd<53>;

	ld.param.u64 	%rd4, [_Z6grid3DPfS_S_PiS0_S0_Pb_param_0];
	ld.param.u64 	%rd5, [_Z6grid3DPfS_S_PiS0_S0_Pb_param_1];
	ld.param.u64 	%rd6, [_Z6grid3DPfS_S_PiS0_S0_Pb_param_2];
	ld.param.u64 	%rd7, [_Z6grid3DPfS_S_PiS0_S0_Pb_param_3];
	ld.param.u64 	%rd8, [_Z6grid3DPfS_S_PiS0_S0_Pb_param_4];
	ld.param.u64 	%rd9, [_Z6grid3DPfS_S_PiS0_S0_Pb_param_5];
	ld.param.u64 	%rd3, [_Z6grid3DPfS_S_PiS0_S0_Pb_param_6];
	cvta.to.global.u64 	%rd1, %rd5;
	cvta.to.global.u64 	%rd2, %rd4;
	cvta.to.global.u64 	%rd10, %rd6;
	cvta.to.global.u64 	%rd11, %rd9;
	cvta.to.global.u64 	%rd12, %rd8;
	cvta.to.global.u64 	%rd13, %rd7;
	ld.global.u32 	%r1, [%rd13];
	ld.global.u32 	%r10, [%rd12];
	ld.global.u32 	%r11, [%rd11];
	ld.global.f32 	%f1, [%rd10];
	mov.u32 	%r12, %ctaid.x;
	mov.u32 	%r13, %ntid.x;
	mov.u32 	%r14, %tid.x;
	mad.lo.s32 	%r4, %r12, %r13, %r14;
	mov.u32 	%r15, %ctaid.y;
	mov.u32 	%r16, %ntid.y;
	mov.u32 	%r17, %tid.y;
	mad.lo.s32 	%r18, %r15, %r16, %r17;
	mov.u32 	%r19, %ctaid.z;
	mov.u32 	%r20, %ntid.z;
	mov.u32 	%r21, %tid.z;
	mad.lo.s32 	%r22, %r19, %r20, %r21;
	setp.ge.s32 	%p1, %r4, %r1;
	setp.ge.s32 	%p2, %r18, %r10;
	or.pred  	%p3, %p1, %p2;
	setp.ge.s32 	%p4, %r22, %r11;
	or.pred  	%p5, %p3, %p4;
	@%p5 bra 	$L__BB0_16;
	setp.eq.s32 	%p6, %r18, 0;
	mov.f32 	%f40, 0f00000000;
	@%p6 bra 	$L__BB0_3;
	mad.lo.s32 	%r23, %r1, %r22, %r4;
	mul.lo.s32 	%r24, %r23, %r10;
	cvt.s64.s32 	%rd14, %r24;
	cvt.u64.u32 	%rd15, %r18;
	add.s64 	%rd16, %rd15, %rd14;
	shl.b64 	%rd17, %rd16, 2;
	add.s64 	%rd18, %rd2, %rd17;
	ld.global.f32 	%f15, [%rd18+-4];
	add.s32 	%r25, %r24, %r18;
	mul.wide.s32 	%rd19, %r25, 4;
	add.s64 	%rd20, %rd2, %rd19;
	ld.global.f32 	%f16, [%rd20];
	sub.f32 	%f40, %f15, %f16;
$L__BB0_3:
	add.s32 	%r26, %r18, 1;
	setp.ge.u32 	%p7, %r26, %r10;
	mov.f32 	%f41, 0f00000000;
	@%p7 bra 	$L__BB0_5;
	mad.lo.s32 	%r27, %r1, %r22, %r4;
	mul.lo.s32 	%r28, %r27, %r10;
	cvt.s64.s32 	%rd21, %r28;
	cvt.u64.u32 	%rd22, %r18;
	add.s64 	%rd23, %rd21, %rd22;
	shl.b64 	%rd24, %rd23, 2;
	add.s64 	%rd25, %rd2, %rd24;
	ld.global.f32 	%f18, [%rd25+4];
	add.s32 	%r29, %r28, %r18;
	mul.wide.s32 	%rd26, %r29, 4;
	add.s64 	%rd27, %rd2, %rd26;
	ld.global.f32 	%f19, [%rd27];
	sub.f32 	%f41, %f18, %f19;
$L__BB0_5:
	setp.lt.s32 	%p8, %r4, 1;
	mov.f32 	%f42, 0f00000000;
	@%p8 bra 	$L__BB0_7;
	mul.lo.s32 	%r30, %r1, %r22;
	add.s32 	%r31, %r4, -1;
	mad.lo.s32 	%r32, %r10, %r31, %r18;
	mad.lo.s32 	%r33, %r30, %r10, %r32;
	mul.wide.s32 	%rd28, %r33, 4;
	add.s64 	%rd29, %rd2, %rd28;
	ld.global.f32 	%f21, [%rd29];
	mul.wide.s32 	%rd30, %r10, 4;
	add.s64 	%rd31, %rd29, %rd30;
	ld.global.f32 	%f22, [%rd31];
	sub.f32 	%f42, %f21, %f22;
$L__BB0_7:
	add.s32 	%r7, %r4, 1;
	setp.ge.s32 	%p9, %r7, %r1;
	mov.f32 	%f43, 0f00000000;
	@%p9 bra 	$L__BB0_9;
	mul.lo.s32 	%r34, %r1, %r22;
	mul.lo.s32 	%r35, %r34, %r10;
	mad.lo.s32 	%r36, %r10, %r7, %r18;
	add.s32 	%r37, %r36, %r35;
	mul.wide.s32 	%rd32, %r37, 4;
	add.s64 	%rd33, %rd2, %rd32;
	ld.global.f32 	%f24, [%rd33];
	mad.lo.s32 	%r38, %r10, %r4, %r18;
	add.s32 	%r39, %r38, %r35;
	mul.wide.s32 	%rd34, %r39, 4;
	add.s64 	%rd35, %rd2, %rd34;
	ld.global.f32 	%f25, [%rd35];
	sub.f32 	%f43, %f24, %f25;
$L__BB0_9:
	setp.eq.s32 	%p10, %r22, 0;
	mov.f32 	%f44, 0f00000000;
	@%p10 bra 	$L__BB0_11;
	add.s32 	%r40, %r22, -1;
	mul.lo.s32 	%r41, %r1, %r40;
	mad.lo.s32 	%r42, %r10, %r4, %r18;
	mad.lo.s32 	%r43, %r41, %r10, %r42;
	mul.wide.s32 	%rd36, %r43, 4;
	add.s64 	%rd37, %rd2, %rd36;
	ld.global.f32 	%f27, [%rd37];
	mul.lo.s32 	%r44, %r1, %r22;
	mad.lo.s32 	%r45, %r44, %r10, %r42;
	mul.wide.s32 	%rd38, %r45, 4;
	add.s64 	%rd39, %rd2, %rd38;
	ld.global.f32 	%f28, [%rd39];
	sub.f32 	%f44, %f27, %f28;
$L__BB0_11:
	add.s32 	%r8, %r22, 1;
	setp.ge.u32 	%p11, %r8, %r11;
	mov.f32 	%f45, 0f00000000;
	@%p11 bra 	$L__BB0_13;
	mul.lo.s32 	%r46, %r1, %r8;
	mad.lo.s32 	%r47, %r10, %r4, %r18;
	mad.lo.s32 	%r48, %r46, %r10, %r47;
	mul.wide.s32 	%rd40, %r48, 4;
	add.s64 	%rd41, %rd2, %rd40;
	ld.global.f32 	%f30, [%rd41];
	mul.lo.s32 	%r49, %r1, %r22;
	mad.lo.s32 	%r50, %r49, %r10, %r47;
	mul.wide.s32 	%rd42, %r50, 4;
	add.s64 	%rd43, %rd2, %rd42;
	ld.global.f32 	%f31, [%rd43];
	sub.f32 	%f45, %f30, %f31;
$L__BB0_13:
	mad.lo.s32 	%r51, %r1, %r22, %r4;
	mad.lo.s32 	%r9, %r51, %r10, %r18;
	cvt.s64.s32 	%rd44, %r9;
	cvta.to.global.u64 	%rd45, %rd3;
	add.s64 	%rd46, %rd45, %rd44;
	ld.global.u8 	%rs1, [%rd46];
	setp.eq.s16 	%p12, %rs1, 0;
	@%p12 bra 	$L__BB0_15;
	mul.wide.s32 	%rd47, %r9, 4;
	add.s64 	%rd48, %rd2, %rd47;
	ld.global.f32 	%f32, [%rd48];
	add.s64 	%rd49, %rd1, %rd47;
	st.global.f32 	[%rd49], %f32;
	bra.uni 	$L__BB0_16;
$L__BB0_15:
	mul.wide.s32 	%rd50, %r9, 4;
	add.s64 	%rd51, %rd2, %rd50;
	ld.global.f32 	%f33, [%rd51];
	add.f32 	%f34, %f41, %f42;
	add.f32 	%f35, %f34, %f43;
	add.f32 	%f36, %f40, %f35;
	add.f32 	%f37, %f36, %f44;
	add.f32 	%f38, %f37, %f45;
	fma.rn.f32 	%f39, %f1, %f38, %f33;
	add.s64 	%rd52, %rd1, %rd50;
	st.global.f32 	[%rd52], %f39;
$L__BB0_16:
	ret;

}


// ===== COMPILED SASS (sm_100) =====

	.target	sm_100

	.elftype	@"ET_EXEC"


//--------------------- .note.nv.tkinfo           --------------------------
	.section	.note.nv.tkinfo,"",@"SHT_NOTE"
	.sectionflags	@"SHF_NOTE_NV_TKINFO"
	.tkinfo
        /*0018*/ 	.word	0x00000002
        /*0030*/ 	.string	""
        /*0030*/ 	.string	"ptxas"
        /*0030*/ 	.string	"Cuda compilation tools, release 13.0, V13.0.88"
        /*0030*/ 	.string	"Build cuda_13.0.r13.0/compiler.36424714_0"
        /*0030*/ 	.string	"-arch sm_100 -m 64 "



//--------------------- .note.nv.cuinfo           --------------------------
	.section	.note.nv.cuinfo,"",@"SHT_NOTE"
	.sectionflags	@"SHF_NOTE_NV_CUINFO"
        /*0018*/ 	.short	0x0002
        /*001a*/ 	.short	0x0064
        /*001c*/ 	.short	0x0082
	.zero		2


//--------------------- .nv.info                  --------------------------
	.section	.nv.info,"",@"SHT_CUDA_INFO"
	.align	4


	//----- nvinfo : EIATTR_REGCOUNT
	.align		4
        /*0000*/ 	.byte	0x04, 0x2f
        /*0002*/ 	.short	(.L_1 - .L_0)
	.align		4
.L_0:
        /*0004*/ 	.word	index@(_Z6grid3DPfS_S_PiS0_S0_Pb)
        /*0008*/ 	.word	0x00000020


	//----- nvinfo : EIATTR_FRAME_SIZE
	.align		4
.L_1:
        /*000c*/ 	.byte	0x04, 0x11
        /*000e*/ 	.short	(.L_3 - .L_2)
	.align		4
.L_2:
        /*0010*/ 	.word	index@(_Z6grid3DPfS_S_PiS0_S0_Pb)
        /*0014*/ 	.word	0x00000000


	//----- nvinfo : EIATTR_MIN_STACK_SIZE
	.align		4
.L_3:
        /*0018*/ 	.byte	0x04, 0x12
        /*001a*/ 	.short	(.L_5 - .L_4)
	.align		4
.L_4:
        /*001c*/ 	.word	index@(_Z6grid3DPfS_S_PiS0_S0_Pb)
        /*0020*/ 	.word	0x00000000
.L_5:


//--------------------- .nv.compat                --------------------------
	.section	.nv.compat,"",@"SHT_CUDA_COMPAT_INFO"
	.align	4
        /*0000*/ 	.byte	0x02, 0x09, 0x00, 0x00, 0x02, 0x02, 0x01, 0x00, 0x02, 0x05, 0x05, 0x00, 0x03, 0x07, 0x01, 0x01
        /*0010*/ 	.byte	0x02, 0x03, 0x00, 0x00, 0x02, 0x06, 0x01, 0x00, 0x04, 0x0b, 0x08, 0x00, 0x09, 0x00, 0x00, 0x00
        /*0020*/ 	.byte	0x00, 0x00, 0x00, 0x00


//--------------------- .nv.info._Z6grid3DPfS_S_PiS0_S0_Pb --------------------------
	.section	.nv.info._Z6grid3DPfS_S_PiS0_S0_Pb,"",@"SHT_CUDA_INFO"
	.sectionflags	@""
	.align	4


	//----- nvinfo : EIATTR_CUDA_API_VERSION
	.align		4
        /*0000*/ 	.byte	0x04, 0x37
        /*0002*/ 	.short	(.L_7 - .L_6)
.L_6:
        /*0004*/ 	.word	0x00000082


	//----- nvinfo : EIATTR_KPARAM_INFO
	.align		4
.L_7:
        /*0008*/ 	.byte	0x04, 0x17
        /*000a*/ 	.short	(.L_9 - .L_8)
.L_8:
        /*000c*/ 	.word	0x00000000
        /*0010*/ 	.short	0x0006
        /*0012*/ 	.short	0x0030
        /*0014*/ 	.byte	0x00, 0xf5, 0x21, 0x00


	//----- nvinfo : EIATTR_KPARAM_INFO
	.align		4
.L_9:
        /*0018*/ 	.byte	0x04, 0x17
        /*001a*/ 	.short	(.L_11 - .L_10)
.L_10:
        /*001c*/ 	.word	0x00000000
        /*0020*/ 	.short	0x0005
        /*0022*/ 	.short	0x0028
        /*0024*/ 	.byte	0x00, 0xf5, 0x21, 0x00


	//----- nvinfo : EIATTR_KPARAM_INFO
	.align		4
.L_11:
        /*0028*/ 	.byte	0x04, 0x17
        /*002a*/ 	.short	(.L_13 - .L_12)
.L_12:
        /*002c*/ 	.word	0x00000000
        /*0030*/ 	.short	0x0004
        /*0032*/ 	.short	0x0020
        /*0034*/ 	.byte	0x00, 0xf5, 0x21, 0x00


	//----- nvinfo : EIATTR_KPARAM_INFO
	.align		4
.L_13:
        /*0038*/ 	.byte	0x04, 0x17
        /*003a*/ 	.short	(.L_15 - .L_14)
.L_14:
        /*003c*/ 	.word	0x00000000
        /*0040*/ 	.short	0x0003
        /*0042*/ 	.short	0x0018
        /*0044*/ 	.byte	0x00, 0xf5, 0x21, 0x00


	//----- nvinfo : EIATTR_KPARAM_INFO
	.align		4
.L_15:
        /*0048*/ 	.byte	0x04, 0x17
        /*004a*/ 	.short	(.L_17 - .L_16)
.L_16:
        /*004c*/ 	.word	0x00000000
        /*0050*/ 	.short	0x0002
        /*0052*/ 	.short	0x0010
        /*0054*/ 	.byte	0x00, 0xf5, 0x21, 0x00


	//----- nvinfo : EIATTR_KPARAM_INFO
	.align		4
.L_17:
        /*0058*/ 	.byte	0x04, 0x17
        /*005a*/ 	.short	(.L_19 - .L_18)
.L_18:
        /*005c*/ 	.word	0x00000000
        /*0060*/ 	.short	0x0001
        /*0062*/ 	.short	0x0008
        /*0064*/ 	.byte	0x00, 0xf5, 0x21, 0x00


	//----- nvinfo : EIATTR_KPARAM_INFO
	.align		4
.L_19:
        /*0068*/ 	.byte	0x04, 0x17
        /*006a*/ 	.short	(.L_21 - .L_20)
.L_20:
        /*006c*/ 	.word	0x00000000
        /*0070*/ 	.short	0x0000
        /*0072*/ 	.short	0x0000
        /*0074*/ 	.byte	0x00, 0xf5, 0x21, 0x00


	//----- nvinfo : EIATTR_SPARSE_MMA_MASK
	.align		4
.L_21:
        /*0078*/ 	.byte	0x03, 0x50
        /*007a*/ 	.short	0x0000


	//----- nvinfo : EIATTR_MAXREG_COUNT
	.align		4
        /*007c*/ 	.byte	0x03, 0x1b
        /*007e*/ 	.short	0x00ff


	//----- nvinfo : EIATTR_MERCURY_ISA_VERSION
	.align		4
        /*0080*/ 	.byte	0x03, 0x5f
        /*0082*/ 	.short	0x0101


	//----- nvinfo : EIATTR_VRC_CTA_INIT_COUNT
	.align		4
        /*0084*/ 	.byte	0x02, 0x4a
	.zero		1
	.zero		1


	//----- nvinfo : EIATTR_EXIT_INSTR_OFFSETS
	.align		4
        /*0088*/ 	.byte	0x04, 0x1c
        /*008a*/ 	.short	(.L_23 - .L_22)


	//   ....[0]....
.L_22:
        /*008c*/ 	.word	0x00000170


	//   ....[1]....
        /*0090*/ 	.word	0x000006e0


	//   ....[2]....
        /*0094*/ 	.word	0x00000860


	//----- nvinfo : EIATTR_CBANK_PARAM_SIZE
	.align		4
.L_23:
        /*0098*/ 	.byte	0x03, 0x19
        /*009a*/ 	.short	0x0038


	//----- nvinfo : EIATTR_PARAM_CBANK
	.align		4
        /*009c*/ 	.byte	0x04, 0x0a
        /*009e*/ 	.short	(.L_25 - .L_24)
	.align		4
.L_24:
        /*00a0*/ 	.word	index@(.nv.constant0._Z6grid3DPfS_S_PiS0_S0_Pb)
        /*00a4*/ 	.short	0x0380
        /*00a6*/ 	.short	0x0038


	//----- nvinfo : EIATTR_SW_WAR
	.align		4
.L_25:
        /*00a8*/ 	.byte	0x04, 0x36
        /*00aa*/ 	.short	(.L_27 - .L_26)
.L_26:
        /*00ac*/ 	.word	0x00000008
.L_27:


//--------------------- .nv.callgraph             --------------------------
	.section	.nv.callgraph,"",@"SHT_CUDA_CALLGRAPH"
	.align	4
	.sectionentsize	8
	.align		4
        /*0000*/ 	.word	0x00000000
	.align		4
        /*0004*/ 	.word	0xffffffff
	.align		4
        /*0008*/ 	.word	0x00000000
	.align		4
        /*000c*/ 	.word	0xfffffffe
	.align		4
        /*0010*/ 	.word	0x00000000
	.align		4
        /*0014*/ 	.word	0xfffffffd
	.align		4
        /*0018*/ 	.word	0x00000000
	.align		4
        /*001c*/ 	.word	0xfffffffc


//--------------------- .text._Z6grid3DPfS_S_PiS0_S0_Pb --------------------------
	.section	.text._Z6grid3DPfS_S_PiS0_S0_Pb,"ax",@progbits
	.align	128
        .global         _Z6grid3DPfS_S_PiS0_S0_Pb
        .type           _Z6grid3DPfS_S_PiS0_S0_Pb,@function
        .size           _Z6grid3DPfS_S_PiS0_S0_Pb,(.L_x_1 - _Z6grid3DPfS_S_PiS0_S0_Pb)
        .other          _Z6grid3DPfS_S_PiS0_S0_Pb,@"STO_CUDA_ENTRY STV_DEFAULT"
_Z6grid3DPfS_S_PiS0_S0_Pb:
.text._Z6grid3DPfS_S_PiS0_S0_Pb:
[----:B------:R-:W-:Y:S08]  /*0000*/  LDC R1, c[0x0][0x37c] ;  /* 0x0000df00ff017b82 */ /* 0x000ff00000000800 */
[----:B------:R-:W0:Y:S01]  /*0010*/  LDC.64 R26, c[0x0][0x3a0] ;  /* 0x0000e800ff1a7b82 */ /* 0x000e220000000a00 */
[----:B------:R-:W0:Y:S07]  /*0020*/  LDCU.64 UR4, c[0x0][0x358] ;  /* 0x00006b00ff0477ac */ /* 0x000e2e0008000a00 */
[----:B------:R-:W1:Y:S08]  /*0030*/  LDC.64 R2, c[0x0][0x398] ;  /* 0x0000e600ff027b82 */ /* 0x000e700000000a00 */
[----:B------:R-:W2:Y:S01]  /*0040*/  LDC.64 R4, c[0x0][0x3a8] ;  /* 0x0000ea00ff047b82 */ /* 0x000ea20000000a00 */
[----:B0-----:R-:W3:Y:S04]  /*0050*/  LDG.E R26, desc[UR4][R26.64] ;  /* 0x000000041a1a7981 */ /* 0x001ee8000c1e1900 */
[----:B-1----:R0:W4:Y:S04]  /*0060*/  LDG.E R3, desc[UR4][R2.64] ;  /* 0x0000000402037981 */ /* 0x002128000c1e1900 */
[----:B--2---:R1:W2:Y:S01]  /*0070*/  LDG.E R5, desc[UR4][R4.64] ;  /* 0x0000000404057981 */ /* 0x0042a2000c1e1900 */
[----:B------:R-:W0:Y:S01]  /*0080*/  LDC R0, c[0x0][0x360] ;  /* 0x0000d800ff007b82 */ /* 0x000e220000000800 */
[----:B------:R-:W5:Y:S01]  /*0090*/  S2R R6, SR_TID.Y ;  /* 0x0000000000067919 */ /* 0x000f620000002200 */
[----:B------:R-:W0:Y:S06]  /*00a0*/  S2R R7, SR_TID.X ;  /* 0x0000000000077919 */ /* 0x000e2c0000002100 */
[----:B------:R-:W5:Y:S01]  /*00b0*/  S2UR UR7, SR_CTAID.Y ;  /* 0x00000000000779c3 */ /* 0x000f620000002600 */
[----:B------:R-:W1:Y:S07]  /*00c0*/  S2R R9, SR_TID.Z ;  /* 0x0000000000097919 */ /* 0x000e6e0000002300 */
[----:B------:R-:W5:Y:S08]  /*00d0*/  LDC R29, c[0x0][0x364] ;  /* 0x0000d900ff1d7b82 */ /* 0x000f700000000800 */
[----:B------:R-:W0:Y:S08]  /*00e0*/  S2UR UR6, SR_CTAID.X ;  /* 0x00000000000679c3 */ /* 0x000e300000002500 */
[----:B------:R-:W1:Y:S08]  /*00f0*/  S2UR UR8, SR_CTAID.Z ;  /* 0x00000000000879c3 */ /* 0x000e700000002700 */
[----:B------:R-:W1:Y:S01]  /*0100*/  LDC R8, c[0x0][0x368] ;  /* 0x0000da00ff087b82 */ /* 0x000e620000000800 */
[----:B-----5:R-:W-:-:S02]  /*0110*/  IMAD R29, R29, UR7, R6 ;  /* 0x000000071d1d7c24 */ /* 0x020fc4000f8e0206 */
[----:B0-----:R-:W-:Y:S02]  /*0120*/  IMAD R2, R0, UR6, R7 ;  /* 0x0000000600027c24 */ /* 0x001fe4000f8e0207 */
[----:B-1----:R-:W-:Y:S01]  /*0130*/  IMAD R4, R8, UR8, R9 ;  /* 0x0000000808047c24 */ /* 0x002fe2000f8e0209 */
[----:B---3--:R-:W-:-:S04]  /*0140*/  ISETP.GE.AND P0, PT, R29, R26, PT ;  /* 0x0000001a1d00720c */ /* 0x008fc80003f06270 */
[----:B----4-:R-:W-:-:S04]  /*0150*/  ISETP.GE.OR P0, PT, R2, R3, P0 ;  /* 0x000000030200720c */ /* 0x010fc80000706670 */
[----:B--2---:R-:W-:-:S13]  /*0160*/  ISETP.GE.OR P0, PT, R4, R5, P0 ;  /* 0x000000050400720c */ /* 0x004fda0000706670 */
[----:B------:R-:W-:Y:S05]  /*0170*/  @P0 EXIT ;  /* 0x000000000000094d */ /* 0x000fea0003800000 */
[----:B------:R-:W0:Y:S01]  /*0180*/  LDCU.64 UR6, c[0x0][0x3b0] ;  /* 0x00007600ff0677ac */ /* 0x000e220008000a00 */
[----:B------:R-:W-:Y:S01]  /*0190*/  IMAD R17, R3, R4, R2 ;  /* 0x0000000403117224 */ /* 0x000fe200078e0202 */
[----:B------:R-:W1:Y:S03]  /*01a0*/  LDC.64 R12, c[0x0][0x380] ;  /* 0x0000e000ff0c7b82 */ /* 0x000e660000000a00 */
[----:B------:R-:W-:-:S05]  /*01b0*/  IMAD R6, R26, R17, R29 ;  /* 0x000000111a067224 */ /* 0x000fca00078e021d */
[----:B0-----:R-:W-:-:S04]  /*01c0*/  IADD3 R14, P0, PT, R6, UR6, RZ ;  /* 0x00000006060e7c10 */ /* 0x001fc8000ff1e0ff */
[----:B------:R-:W-:-:S05]  /*01d0*/  LEA.HI.X.SX32 R15, R6, UR7, 0x1, P0 ;  /* 0x00000007060f7c11 */ /* 0x000fca00080f0eff */
[----:B------:R-:W2:Y:S01]  /*01e0*/  LDG.E.U8 R14, desc[UR4][R14.64] ;  /* 0x000000040e0e7981 */ /* 0x000ea2000c1e1100 */
[C---:B------:R-:W-:Y:S02]  /*01f0*/  ISETP.NE.AND P0, PT, R29.reuse, RZ, PT ;  /* 0x000000ff1d00720c */ /* 0x040fe40003f05270 */
[----:B------:R-:W-:-:S04]  /*0200*/  IADD3 R9, PT, PT, R29, 0x1, RZ ;  /* 0x000000011d097810 */ /* 0x000fc80007ffe0ff */
[----:B------:R-:W-:-:S07]  /*0210*/  ISETP.GE.U32.AND P1, PT, R9, R26, PT ;  /* 0x0000001a0900720c */ /* 0x000fce0003f26070 */
[----:B------:R-:W0:Y:S01]  /*0220*/  @P0 LDC.64 R8, c[0x0][0x380] ;  /* 0x0000e000ff080b82 */ /* 0x000e220000000a00 */
[----:B------:R-:W-:-:S07]  /*0230*/  @P0 IMAD R18, R26, R17, RZ ;  /* 0x000000111a120224 */ /* 0x000fce00078e02ff */
[----:B------:R-:W3:Y:S01]  /*0240*/  @!P1 LDC.64 R10, c[0x0][0x380] ;  /* 0x0000e000ff0a9b82 */ /* 0x000ee20000000a00 */
[----:B------:R-:W-:Y:S01]  /*0250*/  @!P1 IMAD R0, R26, R17, RZ ;  /* 0x000000111a009224 */ /* 0x000fe200078e02ff */
[C---:B------:R-:W-:Y:S02]  /*0260*/  ISETP.NE.AND P5, PT, R4.reuse, RZ, PT ;  /* 0x000000ff0400720c */ /* 0x040fe40003fa5270 */
[----:B------:R-:W-:Y:S02]  /*0270*/  IADD3 R16, PT, PT, R4, 0x1, RZ ;  /* 0x0000000104107810 */ /* 0x000fe40007ffe0ff */
[----:B------:R-:W-:-:S09]  /*0280*/  ISETP.GE.AND P4, PT, R2, 0x1, PT ;  /* 0x000000010200780c */ /* 0x000fd20003f86270 */
[----:B------:R-:W-:Y:S02]  /*0290*/  @P5 IMAD R25, R26, R2, R29 ;  /* 0x000000021a195224 */ /* 0x000fe400078e021d */
[CC--:B------:R-:W-:Y:S02]  /*02a0*/  @P5 IMAD R17, R3.reuse, R4.reuse, RZ ;  /* 0x0000000403115224 */ /* 0x0c0fe400078e02ff */
[----:B------:R-:W-:Y:S01]  /*02b0*/  @P4 IMAD R27, R3, R4, RZ ;  /* 0x00000004031b4224 */ /* 0x000fe200078e02ff */
[----:B--2---:R-:W-:-:S13]  /*02c0*/  ISETP.NE.AND P2, PT, R14, RZ, PT ;  /* 0x000000ff0e00720c */ /* 0x004fda0003f45270 */
[----:B-1----:R-:W-:-:S05]  /*02d0*/  @P2 IMAD.WIDE R12, R6, 0x4, R12 ;  /* 0x00000004060c2825 */ /* 0x002fca00078e020c */
[----:B------:R1:W2:Y:S01]  /*02e0*/  @P2 LDG.E R7, desc[UR4][R12.64] ;  /* 0x000000040c072981 */ /* 0x0002a2000c1e1900 */
[----:B------:R-:W-:-:S04]  /*02f0*/  @P0 IADD3 R14, P3, PT, R29, R18, RZ ;  /* 0x000000121d0e0210 */ /* 0x000fc80007f7e0ff */
[----:B------:R-:W-:Y:S02]  /*0300*/  @P0 LEA.HI.X.SX32 R15, R18, RZ, 0x1, P3 ;  /* 0x000000ff120f0211 */ /* 0x000fe400018f0eff */
[----:B0-----:R-:W-:Y:S02]  /*0310*/  @P0 LEA R8, P3, R14, R8, 0x2 ;  /* 0x000000080e080211 */ /* 0x001fe400078610ff */
[----:B-1----:R-:W-:Y:S02]  /*0320*/  IADD3 R12, PT, PT, R2, 0x1, RZ ;  /* 0x00000001020c7810 */ /* 0x002fe40007ffe0ff */
[----:B------:R-:W-:Y:S02]  /*0330*/  @P0 LEA.HI.X R9, R14, R9, R15, 0x2, P3 ;  /* 0x000000090e090211 */ /* 0x000fe400018f140f */
[----:B------:R-:W-:Y:S02]  /*0340*/  ISETP.GE.AND P3, PT, R12, R3, PT ;  /* 0x000000030c00720c */ /* 0x000fe40003f66270 */
[----:B------:R-:W-:Y:S01]  /*0350*/  @!P1 IADD3 R13, P6, PT, R29, R0, RZ ;  /* 0x000000001d0d9210 */ /* 0x000fe20007fde0ff */
[----:B------:R-:W5:Y:S03]  /*0360*/  @P0 LDG.E R8, desc[UR4][R8.64+-0x4] ;  /* 0xfffffc0408080981 */ /* 0x000f66000c1e1900 */
[----:B------:R-:W-:-:S02]  /*0370*/  @!P1 LEA.HI.X.SX32 R14, R0, RZ, 0x1, P6 ;  /* 0x000000ff000e9211 */ /* 0x000fc400030f0eff */
[----:B---3--:R-:W-:-:S04]  /*0380*/  @!P1 LEA R10, P6, R13, R10, 0x2 ;  /* 0x0000000a0d0a9211 */ /* 0x008fc800078c10ff */
[----:B------:R-:W-:Y:S01]  /*0390*/  @!P1 LEA.HI.X R11, R13, R11, R14, 0x2, P6 ;  /* 0x0000000b0d0b9211 */ /* 0x000fe200030f140e */
[C---:B------:R-:W-:Y:S01]  /*03a0*/  @!P3 IMAD R15, R3.reuse, R4, RZ ;  /* 0x00000004030fb224 */ /* 0x040fe200078e02ff */
[----:B------:R-:W-:Y:S01]  /*03b0*/  ISETP.GE.U32.AND P6, PT, R16, R5, PT ;  /* 0x000000051000720c */ /* 0x000fe20003fc6070 */
[--C-:B------:R-:W-:Y:S01]  /*03c0*/  @!P3 IMAD R5, R26, R12, R29.reuse ;  /* 0x0000000c1a05b224 */ /* 0x100fe200078e021d */
[----:B------:R-:W-:Y:S01]  /*03d0*/  @P5 IADD3 R14, PT, PT, R4, -0x1, RZ ;  /* 0xffffffff040e5810 */ /* 0x000fe20007ffe0ff */
[----:B------:R-:W0:Y:S01]  /*03e0*/  @!P3 LDC.64 R12, c[0x0][0x380] ;  /* 0x0000e000ff0cbb82 */ /* 0x000e220000000a00 */
[C---:B------:R-:W-:Y:S01]  /*03f0*/  @!P3 IMAD R21, R26.reuse, R2, R29 ;  /* 0x000000021a15b224 */ /* 0x040fe200078e021d */
[----:B------:R-:W5:Y:S01]  /*0400*/  @!P1 LDG.E R24, desc[UR4][R10.64+0x4] ;  /* 0x000004040a189981 */ /* 0x000f62000c1e1900 */
[----:B------:R-:W-:Y:S02]  /*0410*/  @!P3 IMAD R5, R26, R15, R5 ;  /* 0x0000000f1a05b224 */ /* 0x000fe400078e0205 */
[----:B------:R-:W-:-:S02]  /*0420*/  @P5 IMAD R14, R3, R14, RZ ;  /* 0x0000000e030e5224 */ /* 0x000fc400078e02ff */
[----:B------:R-:W-:-:S03]  /*0430*/  @!P3 IMAD R21, R26, R15, R21 ;  /* 0x0000000f1a15b224 */ /* 0x000fc600078e0215 */
[C---:B------:R-:W-:Y:S02]  /*0440*/  @!P6 IMAD R19, R3.reuse, R16, RZ ;  /* 0x000000100313e224 */ /* 0x040fe400078e02ff */
[----:B------:R-:W-:Y:S01]  /*0450*/  @!P6 IMAD R23, R3, R4, RZ ;  /* 0x000000040317e224 */ /* 0x000fe200078e02ff */
[----:B------:R-:W-:Y:S01]  /*0460*/  @P4 IADD3 R4, PT, PT, R2, -0x1, RZ ;  /* 0xffffffff02044810 */ /* 0x000fe20007ffe0ff */
[C-C-:B------:R-:W-:Y:S02]  /*0470*/  @P5 IMAD R3, R26.reuse, R17, R25.reuse ;  /* 0x000000111a035224 */ /* 0x140fe400078e0219 */
[C---:B------:R-:W-:Y:S01]  /*0480*/  @P5 IMAD R25, R26.reuse, R14, R25 ;  /* 0x0000000e1a195224 */ /* 0x040fe200078e0219 */
[----:B------:R-:W1:Y:S01]  /*0490*/  @P5 LDC.64 R16, c[0x0][0x380] ;  /* 0x0000e000ff105b82 */ /* 0x000e620000000a00 */
[C-C-:B------:R-:W-:Y:S02]  /*04a0*/  @P4 IMAD R4, R26.reuse, R4, R29.reuse ;  /* 0x000000041a044224 */ /* 0x140fe400078e021d */
[----:B------:R-:W-:-:S02]  /*04b0*/  @!P6 IMAD R2, R26, R2, R29 ;  /* 0x000000021a02e224 */ /* 0x000fc400078e021d */
[C---:B------:R-:W-:Y:S02]  /*04c0*/  @P4 IMAD R27, R26.reuse, R27, R4 ;  /* 0x0000001b1a1b4224 */ /* 0x040fe400078e0204 */
[--C-:B0-----:R-:W-:Y:S01]  /*04d0*/  @!P3 IMAD.WIDE R4, R5, 0x4, R12.reuse ;  /* 0x000000040504b825 */ /* 0x101fe200078e020c */
[----:B------:R-:W0:Y:S03]  /*04e0*/  @P4 LDC.64 R14, c[0x0][0x380] ;  /* 0x0000e000ff0e4b82 */ /* 0x000e260000000a00 */
[----:B------:R-:W-:Y:S02]  /*04f0*/  @!P3 IMAD.WIDE R12, R21, 0x4, R12 ;  /* 0x00000004150cb825 */ /* 0x000fe400078e020c */
[----:B------:R-:W5:Y:S02]  /*0500*/  @!P3 LDG.E R5, desc[UR4][R4.64] ;  /* 0x000000040405b981 */ /* 0x000f64000c1e1900 */
[C-C-:B------:R-:W-:Y:S01]  /*0510*/  @!P6 IMAD R19, R26.reuse, R19, R2.reuse ;  /* 0x000000131a13e224 */ /* 0x140fe200078e0202 */
[----:B------:R-:W3:Y:S01]  /*0520*/  @!P6 LDC.64 R20, c[0x0][0x380] ;  /* 0x0000e000ff14eb82 */ /* 0x000ee20000000a00 */
[----:B------:R-:W-:Y:S01]  /*0530*/  @!P6 IMAD R23, R26, R23, R2 ;  /* 0x000000171a17e224 */ /* 0x000fe200078e0202 */
[----:B------:R4:W5:Y:S01]  /*0540*/  @!P3 LDG.E R4, desc[UR4][R12.64] ;  /* 0x000000040c04b981 */ /* 0x000962000c1e1900 */
[----:B-1----:R-:W-:-:S04]  /*0550*/  @P5 IMAD.WIDE R2, R3, 0x4, R16 ;  /* 0x0000000403025825 */ /* 0x002fc800078e0210 */
[----:B------:R-:W-:-:S04]  /*0560*/  @P5 IMAD.WIDE R16, R25, 0x4, R16 ;  /* 0x0000000419105825 */ /* 0x000fc800078e0210 */
[----:B0-----:R-:W-:Y:S01]  /*0570*/  @P4 IMAD.WIDE R14, R27, 0x4, R14 ;  /* 0x000000041b0e4825 */ /* 0x001fe200078e020e */
[C---:B------:R-:W-:Y:S01]  /*0580*/  @P0 IADD3 R25, PT, PT, R29.reuse, R18, RZ ;  /* 0x000000121d190210 */ /* 0x040fe20007ffe0ff */
[----:B------:R-:W5:Y:S01]  /*0590*/  @P5 LDG.E R3, desc[UR4][R2.64] ;  /* 0x0000000402035981 */ /* 0x000f62000c1e1900 */
[----:B------:R-:W-:Y:S01]  /*05a0*/  @!P1 IADD3 R29, PT, PT, R29, R0, RZ ;  /* 0x000000001d1d9210 */ /* 0x000fe20007ffe0ff */
[----:B----4-:R-:W0:Y:S01]  /*05b0*/  @P0 LDC.64 R12, c[0x0][0x380] ;  /* 0x0000e000ff0c0b82 */ /* 0x010e220000000a00 */
[----:B------:R-:W-:Y:S01]  /*05c0*/  @P4 IMAD.WIDE R26, R26, 0x4, R14 ;  /* 0x000000041a1a4825 */ /* 0x000fe200078e020e */
[----:B------:R1:W5:Y:S04]  /*05d0*/  @P4 LDG.E R0, desc[UR4][R14.64] ;  /* 0x000000040e004981 */ /* 0x000368000c1e1900 */
[----:B------:R4:W5:Y:S01]  /*05e0*/  @P5 LDG.E R2, desc[UR4][R16.64] ;  /* 0x0000000410025981 */ /* 0x000962000c1e1900 */
[----:B---3--:R-:W-:-:S03]  /*05f0*/  @!P6 IMAD.WIDE R18, R19, 0x4, R20 ;  /* 0x000000041312e825 */ /* 0x008fc600078e0214 */
[----:B------:R3:W5:Y:S01]  /*0600*/  @P4 LDG.E R27, desc[UR4][R26.64] ;  /* 0x000000041a1b4981 */ /* 0x000762000c1e1900 */
[----:B-1----:R-:W1:Y:S01]  /*0610*/  @!P1 LDC.64 R14, c[0x0][0x380] ;  /* 0x0000e000ff0e9b82 */ /* 0x002e620000000a00 */
[----:B------:R-:W-:Y:S02]  /*0620*/  @!P6 IMAD.WIDE R20, R23, 0x4, R20 ;  /* 0x000000041714e825 */ /* 0x000fe400078e0214 */
[----:B------:R3:W5:Y:S04]  /*0630*/  @!P6 LDG.E R18, desc[UR4][R18.64] ;  /* 0x000000041212e981 */ /* 0x000768000c1e1900 */
[----:B------:R3:W5:Y:S01]  /*0640*/  @!P6 LDG.E R21, desc[UR4][R20.64] ;  /* 0x000000041415e981 */ /* 0x000762000c1e1900 */
[----:B----4-:R-:W4:Y:S08]  /*0650*/  LDC.64 R16, c[0x0][0x388] ;  /* 0x0000e200ff107b82 */ /* 0x010f300000000a00 */
[----:B------:R-:W3:Y:S01]  /*0660*/  LDC.64 R22, c[0x0][0x390] ;  /* 0x0000e400ff167b82 */ /* 0x000ee20000000a00 */
[----:B0-----:R-:W-:-:S06]  /*0670*/  @P0 IMAD.WIDE R12, R25, 0x4, R12 ;  /* 0x00000004190c0825 */ /* 0x001fcc00078e020c */
[----:B------:R0:W5:Y:S01]  /*0680*/  @P0 LDG.E R13, desc[UR4][R12.64] ;  /* 0x000000040c0d0981 */ /* 0x000162000c1e1900 */
[----:B-1----:R-:W-:-:S05]  /*0690*/  @!P1 IMAD.WIDE R14, R29, 0x4, R14 ;  /* 0x000000041d0e9825 */ /* 0x002fca00078e020e */
[----:B------:R0:W5:Y:S01]  /*06a0*/  @!P1 LDG.E R25, desc[UR4][R14.64] ;  /* 0x000000040e199981 */ /* 0x000162000c1e1900 */
[----:B----4-:R-:W-:-:S03]  /*06b0*/  @P2 IMAD.WIDE R16, R6, 0x4, R16 ;  /* 0x0000000406102825 */ /* 0x010fc600078e0210 */
[----:B---3--:R0:W5:Y:S04]  /*06c0*/  LDG.E R22, desc[UR4][R22.64] ;  /* 0x0000000416167981 */ /* 0x008168000c1e1900 */
[----:B--2---:R0:W-:Y:S01]  /*06d0*/  @P2 STG.E desc[UR4][R16.64], R7 ;  /* 0x0000000710002986 */ /* 0x0041e2000c101904 */
[----:B------:R-:W-:Y:S05]  /*06e0*/  @P2 EXIT ;  /* 0x000000000000294d */ /* 0x000fea0003800000 */
[----:B------:R-:W0:Y:S02]  /*06f0*/  LDC.64 R10, c[0x0][0x380] ;  /* 0x0000e000ff0a7b82 */ /* 0x000e240000000a00 */
[----:B0-----:R-:W-:-:S04]  /*0700*/  IMAD.WIDE R14, R6, 0x4, R10 ;  /* 0x00000004060e7825 */ /* 0x001fc800078e020a */
[----:B------:R-:W-:Y:S01]  /*0710*/  HFMA2 R12, -RZ, RZ, 0, 0 ;  /* 0x00000000ff0c7431 */ /* 0x000fe200000001ff */
[----:B------:R-:W-:Y:S01]  /*0720*/  MOV R7, RZ ;  /* 0x000000ff00077202 */ /* 0x000fe20000000f00 */
[----:B------:R-:W-:Y:S01]  /*0730*/  HFMA2 R9, -RZ, RZ, 0, 0 ;  /* 0x00000000ff097431 */ /* 0x000fe200000001ff */
[----:B------:R-:W0:Y:S01]  /*0740*/  LDC.64 R10, c[0x0][0x388] ;  /* 0x0000e200ff0a7b82 */ /* 0x000e220000000a00 */
[----:B------:R-:W2:Y:S01]  /*0750*/  LDG.E R15, desc[UR4][R14.64] ;  /* 0x000000040e0f7981 */ /* 0x000ea2000c1e1900 */
[----:B-----5:R-:W-:Y:S01]  /*0760*/  @P4 FADD R12, R0, -R27 ;  /* 0x8000001b000c4221 */ /* 0x020fe20000000000 */
[----:B------:R-:W-:Y:S01]  /*0770*/  @!P1 FADD R7, -R25, R24 ;  /* 0x0000001819079221 */ /* 0x000fe20000000100 */
[----:B------:R-:W-:Y:S01]  /*0780*/  @!P3 FADD R9, R5, -R4 ;  /* 0x800000040509b221 */ /* 0x000fe20000000000 */
[----:B------:R-:W-:Y:S01]  /*0790*/  MOV R0, RZ ;  /* 0x000000ff00007202 */ /* 0x000fe20000000f00 */
[----:B------:R-:W-:Y:S01]  /*07a0*/  @P0 FADD R0, R8, -R13 ;  /* 0x8000000d08000221 */ /* 0x000fe20000000000 */
[----:B------:R-:W-:Y:S01]  /*07b0*/  FADD R12, R12, R7 ;  /* 0x000000070c0c7221 */ /* 0x000fe20000000000 */
[----:B------:R-:W-:-:S02]  /*07c0*/  CS2R R4, SRZ ;  /* 0x0000000000047805 */ /* 0x000fc4000001ff00 */
[----:B------:R-:W-:Y:S01]  /*07d0*/  @P5 FADD R4, -R3, R2 ;  /* 0x0000000203045221 */ /* 0x000fe20000000100 */
[----:B------:R-:W-:Y:S01]  /*07e0*/  FADD R9, R12, R9 ;  /* 0x000000090c097221 */ /* 0x000fe20000000000 */
[----:B------:R-:W-:-:S03]  /*07f0*/  @!P6 FADD R5, -R21, R18 ;  /* 0x000000121505e221 */ /* 0x000fc60000000100 */
[----:B------:R-:W-:-:S04]  /*0800*/  FADD R9, R9, R0 ;  /* 0x0000000009097221 */ /* 0x000fc80000000000 */
[----:B------:R-:W-:-:S04]  /*0810*/  FADD R4, R9, R4 ;  /* 0x0000000409047221 */ /* 0x000fc80000000000 */
[----:B------:R-:W-:Y:S01]  /*0820*/  FADD R4, R4, R5 ;  /* 0x0000000504047221 */ /* 0x000fe20000000000 */
[----:B0-----:R-:W-:-:S04]  /*0830*/  IMAD.WIDE R10, R6, 0x4, R10 ;  /* 0x00000004060a7825 */ /* 0x001fc800078e020a */
[----:B--2---:R-:W-:-:S05]  /*0840*/  FFMA R15, R22, R4, R15 ;  /* 0x00000004160f7223 */ /* 0x004fca000000000f */
[----:B------:R-:W-:Y:S01]  /*0850*/  STG.E desc[UR4][R10.64], R15 ;  /* 0x0000000f0a007986 */ /* 0x000fe2000c101904 */
[----:B------:R-:W-:Y:S05]  /*0860*/  EXIT ;  /* 0x000000000000794d */ /* 0x000fea0003800000 */
.L_x_0:
[----:B------:R-:W-:-:S00]  /*0870*/  BRA `(.L_x_0) ;  /* 0xfffffffc00fc7947 */ /* 0x000fc0000383ffff */
[----:B------:R-:W-:-:S00]  /*0880*/  NOP ;  /* 0x0000000000007918 */ /* 0x000fc00000000000 */
[----:B------:R-:W-:-:S00]  /*0890*/  NOP ;  /* 0x0000000000007918 */ /* 0x000fc00000000000 */
[----:B------:R-:W-:-:S00]  /*08a0*/  NOP ;  /* 0x0000000000007918 */ /* 0x000fc00000000000 */
[----:B------:R-:W-:-:S00]  /*08b0*/  NOP ;  /* 0x0000000000007918 */ /* 0x000fc00000000000 */
[----:B------:R-:W-:-:S00]  /*08c0*/  NOP ;  /* 0x0000000000007918 */ /* 0x000fc00000000000 */
[----:B------:R-:W-:-:S00]  /*08d0*/  NOP ;  /* 0x0000000000007918 */ /* 0x000fc00000000000 */
[----:B------:R-:W-:-:S00]  /*08e0*/  NOP ;  /* 0x0000000000007918 */ /* 0x000fc00000000000 */
[----:B------:R-:W-:-:S00]  /*08f0*/  NOP ;  /* 0x0000000000007918 */ /* 0x000fc00000000000 */
.L_x_1:


//--------------------- .nv.shared.reserved.0     --------------------------
	.section	.nv.shared.reserved.0,"aw",@nobits
	.weak		__nv_reservedSMEM_offset_0_alias
	.size		__nv_reservedSMEM_offset_0_alias, 0, 64
	.other		__nv_reservedSMEM_offset_0_alias,@"STO_CUDA_RESERVED_SHARED STV_DEFAULT"
__nv_reservedSMEM_offset_0_alias:
	.zero		0
	.zero		64


//--------------------- .nv.constant0._Z6grid3DPfS_S_PiS0_S0_Pb --------------------------
	.section	.nv.constant0._Z6grid3DPfS_S_PiS0_S0_Pb,"a",@progbits
	.sectionflags	@""
	.align	4
.nv.constant0._Z6grid3DPfS_S_PiS0_S0_Pb:
	.zero		952


//--------------------- SYMBOLS --------------------------

	.type		.nv.reservedSmem.offset0,@object
	.size		.nv.reservedSmem.offset0,0x4
